//
// Generated by NVIDIA NVVM Compiler
//
// Compiler Build ID: CL-36424714
// Cuda compilation tools, release 13.0, V13.0.88
// Based on NVVM 20.0.0
//

.version 9.0
.target sm_100
.address_size 64

	// .globl	_Z12thread_modeli
.extern .func  (.param .b32 func_retval0) vprintf
(
	.param .b64 vprintf_param_0,
	.param .b64 vprintf_param_1
)
;
.global .align 1 .b8 $str[67] = {72, 101, 108, 108, 111, 32, 102, 114, 111, 109, 32, 71, 80, 85, 33, 32, 84, 104, 114, 101, 97, 100, 32, 73, 68, 58, 32, 37, 100, 44, 32, 66, 108, 111, 99, 107, 32, 73, 68, 58, 32, 37, 100, 44, 32, 71, 108, 111, 98, 97, 108, 32, 84, 104, 114, 101, 97, 100, 32, 73, 68, 58, 32, 37, 100, 10};
.global .align 1 .b8 $str$1[47] = {72, 101, 108, 108, 111, 32, 102, 114, 111, 109, 32, 71, 80, 85, 33, 32, 71, 114, 105, 100, 32, 115, 105, 122, 101, 58, 32, 37, 100, 44, 32, 66, 108, 111, 99, 107, 32, 115, 105, 122, 101, 58, 32, 37, 100, 10};

.visible .entry _Z12thread_modeli(
	.param .u32 _Z12thread_modeli_param_0
)
{
	.local .align 8 .b8 	__local_depot0[16];
	.reg .b64 	%SP;
	.reg .b64 	%SPL;
	.reg .b32 	%r<10>;
	.reg .b64 	%rd<7>;

	mov.u64 	%SPL, __local_depot0;
	cvta.local.u64 	%SP, %SPL;
	add.u64 	%rd1, %SP, 0;
	add.u64 	%rd2, %SPL, 0;
	mov.u32 	%r1, %nctaid.x;
	mov.u32 	%r2, %ntid.x;
	mov.u32 	%r3, %ctaid.x;
	mov.u32 	%r4, %tid.x;
	mad.lo.s32 	%r5, %r3, %r2, %r4;
	st.local.v2.u32 	[%rd2], {%r4, %r3};
	st.local.u32 	[%rd2+8], %r5;
	mov.u64 	%rd3, $str;
	cvta.global.u64 	%rd4, %rd3;
	{ // callseq 0, 0
	.param .b64 param0;
	st.param.b64 	[param0], %rd4;
	.param .b64 param1;
	st.param.b64 	[param1], %rd1;
	.param .b32 retval0;
	call.uni (retval0), 
	vprintf, 
	(
	param0, 
	param1
	);
	ld.param.b32 	%r6, [retval0];
	} // callseq 0
	st.local.v2.u32 	[%rd2], {%r1, %r2};
	mov.u64 	%rd5, $str$1;
	cvta.global.u64 	%rd6, %rd5;
	{ // callseq 1, 0
	.param .b64 param0;
	st.param.b64 	[param0], %rd6;
	.param .b64 param1;
	st.param.b64 	[param1], %rd1;
	.param .b32 retval0;
	call.uni (retval0), 
	vprintf, 
	(
	param0, 
	param1
	);
	ld.param.b32 	%r8, [retval0];
	} // callseq 1
	ret;

}


// ===== COMPILED SASS (sm_100) =====

	.target	sm_100

	.elftype	@"ET_EXEC"


//--------------------- .note.nv.tkinfo           --------------------------
	.section	.note.nv.tkinfo,"",@"SHT_NOTE"
	.sectionflags	@"SHF_NOTE_NV_TKINFO"
	.tkinfo
        /*0018*/ 	.word	0x00000002
        /*0030*/ 	.string	""
        /*0030*/ 	.string	"ptxas"
        /*0030*/ 	.string	"Cuda compilation tools, release 13.0, V13.0.88"
        /*0030*/ 	.string	"Build cuda_13.0.r13.0/compiler.36424714_0"
        /*0030*/ 	.string	"-arch sm_100 -m 64 "



//--------------------- .note.nv.cuinfo           --------------------------
	.section	.note.nv.cuinfo,"",@"SHT_NOTE"
	.sectionflags	@"SHF_NOTE_NV_CUINFO"
        /*0018*/ 	.short	0x0002
        /*001a*/ 	.short	0x0064
        /*001c*/ 	.short	0x0082
	.zero		2


//--------------------- .nv.info                  --------------------------
	.section	.nv.info,"",@"SHT_CUDA_INFO"
	.align	4


	//----- nvinfo : EIATTR_REGCOUNT
	.align		4
        /*0000*/ 	.byte	0x04, 0x2f
        /*0002*/ 	.short	(.L_3 - .L_2)
	.align		4
.L_2:
        /*0004*/ 	.word	index@(_Z12thread_modeli)
        /*0008*/ 	.word	0x00000018


	//----- nvinfo : EIATTR_FRAME_SIZE
	.align		4
.L_3:
        /*000c*/ 	.byte	0x04, 0x11
        /*000e*/ 	.short	(.L_5 - .L_4)
	.align		4
.L_4:
        /*0010*/ 	.word	index@(_Z12thread_modeli)
        /*0014*/ 	.word	0x00000010


	//----- nvinfo : EIATTR_MIN_STACK_SIZE
	.align		4
.L_5:
        /*0018*/ 	.byte	0x04, 0x12
        /*001a*/ 	.short	(.L_7 - .L_6)
	.align		4
.L_6:
        /*001c*/ 	.word	index@(_Z12thread_modeli)
        /*0020*/ 	.word	0x00000010
.L_7:


//--------------------- .nv.compat                --------------------------
	.section	.nv.compat,"",@"SHT_CUDA_COMPAT_INFO"
	.align	4
        /*0000*/ 	.byte	0x02, 0x09, 0x00, 0x00, 0x02, 0x02, 0x01, 0x00, 0x02, 0x05, 0x05, 0x00, 0x03, 0x07, 0x01, 0x01
        /*0010*/ 	.byte	0x02, 0x03, 0x00, 0x00, 0x02, 0x06, 0x01, 0x00, 0x04, 0x0b, 0x08, 0x00, 0x09, 0x00, 0x00, 0x00
        /*0020*/ 	.byte	0x00, 0x00, 0x00, 0x00


//--------------------- .nv.info._Z12thread_modeli --------------------------
	.section	.nv.info._Z12thread_modeli,"",@"SHT_CUDA_INFO"
	.sectionflags	@""
	.align	4


	//----- nvinfo : EIATTR_CUDA_API_VERSION
	.align		4
        /*0000*/ 	.byte	0x04, 0x37
        /*0002*/ 	.short	(.L_9 - .L_8)
.L_8:
        /*0004*/ 	.word	0x00000082


	//----- nvinfo : EIATTR_KPARAM_INFO
	.align		4
.L_9:
        /*0008*/ 	.byte	0x04, 0x17
        /*000a*/ 	.short	(.L_11 - .L_10)
.L_10:
        /*000c*/ 	.word	0x00000000
        /*0010*/ 	.short	0x0000
        /*0012*/ 	.short	0x0000
        /*0014*/ 	.byte	0x00, 0xf0, 0x11, 0x00


	//----- nvinfo : EIATTR_SPARSE_MMA_MASK
	.align		4
.L_11:
        /*0018*/ 	.byte	0x03, 0x50
        /*001a*/ 	.short	0x0000


	//----- nvinfo : EIATTR_MAXREG_COUNT
	.align		4
        /*001c*/ 	.byte	0x03, 0x1b
        /*001e*/ 	.short	0x00ff


	//----- nvinfo : EIATTR_EXTERNS
	.align		4
        /*0020*/ 	.byte	0x04, 0x0f
        /*0022*/ 	.short	(.L_13 - .L_12)


	//   ....[0]....
	.align		4
.L_12:
        /*0024*/ 	.word	index@(vprintf)


	//----- nvinfo : EIATTR_MERCURY_ISA_VERSION
	.align		4
.L_13:
        /*0028*/ 	.byte	0x03, 0x5f
        /*002a*/ 	.short	0x0101


	//----- nvinfo : EIATTR_VRC_CTA_INIT_COUNT
	.align		4
        /*002c*/ 	.byte	0x02, 0x4a
	.zero		1
	.zero		1


	//----- nvinfo : EIATTR_SYSCALL_OFFSETS
	.align		4
        /*0030*/ 	.byte	0x04, 0x46
        /*0032*/ 	.short	(.L_15 - .L_14)


	//   ....[0]....
.L_14:
        /*0034*/ 	.word	0x00000150


	//   ....[1]....
        /*0038*/ 	.word	0x000001e0


	//----- nvinfo : EIATTR_EXIT_INSTR_OFFSETS
	.align		4
.L_15:
        /*003c*/ 	.byte	0x04, 0x1c
        /*003e*/ 	.short	(.L_17 - .L_16)


	//   ....[0]....
.L_16:
        /*0040*/ 	.word	0x000001f0


	//----- nvinfo : EIATTR_CBANK_PARAM_SIZE
	.align		4
.L_17:
        /*0044*/ 	.byte	0x03, 0x19
        /*0046*/ 	.short	0x0004


	//----- nvinfo : EIATTR_PARAM_CBANK
	.align		4
        /*0048*/ 	.byte	0x04, 0x0a
        /*004a*/ 	.short	(.L_19 - .L_18)
	.align		4
.L_18:
        /*004c*/ 	.word	index@(.nv.constant0._Z12thread_modeli)
        /*0050*/ 	.short	0x0380
        /*0052*/ 	.short	0x0004


	//----- nvinfo : EIATTR_SW_WAR
	.align		4
.L_19:
        /*0054*/ 	.byte	0x04, 0x36
        /*0056*/ 	.short	(.L_21 - .L_20)
.L_20:
        /*0058*/ 	.word	0x00000008
.L_21:


//--------------------- .nv.callgraph             --------------------------
	.section	.nv.callgraph,"",@"SHT_CUDA_CALLGRAPH"
	.align	4
	.sectionentsize	8
	.align		4
        /*0000*/ 	.word	0x00000000
	.align		4
        /*0004*/ 	.word	0xffffffff
	.align		4
        /*0008*/ 	.word	index@(_Z12thread_modeli)
	.align		4
        /*000c*/ 	.word	index@(vprintf)
	.align		4
        /*0010*/ 	.word	0x00000000
	.align		4
        /*0014*/ 	.word	0xfffffffe
	.align		4
        /*0018*/ 	.word	0x00000000
	.align		4
        /*001c*/ 	.word	0xfffffffd
	.align		4
        /*0020*/ 	.word	0x00000000
	.align		4
        /*0024*/ 	.word	0xfffffffc


//--------------------- .nv.constant4             --------------------------
	.section	.nv.constant4,"a",@progbits
	.align	8
	.align		8
.nv.constant4:
        /*0000*/ 	.dword	vprintf
	.align		8
        /*0008*/ 	.dword	$str
	.align		8
        /*0010*/ 	.dword	$str$1


//--------------------- .text._Z12thread_modeli   --------------------------
	.section	.text._Z12thread_modeli,"ax",@progbits
	.align	128
        .global         _Z12thread_modeli
        .type           _Z12thread_modeli,@function
        .size           _Z12thread_modeli,(.L_x_3 - _Z12thread_modeli)
        .other          _Z12thread_modeli,@"STO_CUDA_ENTRY STV_DEFAULT"
_Z12thread_modeli:
.text._Z12thread_modeli:
[----:B------:R-:W0:Y:S01]  /*0000*/  LDC R1, c[0x0][0x37c] ;  /* 0x0000df00ff017b82 */ /* 0x000e220000000800 */
[----:B------:R-:W1:Y:S01]  /*0010*/  S2R R11, SR_CTAID.X ;  /* 0x00000000000b7919 */ /* 0x000e620000002500 */
[----:B------:R-:W2:Y:S06]  /*0020*/  LDCU UR5, c[0x0][0x2fc] ;  /* 0x00005f80ff0577ac */ /* 0x000eac0008000800 */
[----:B------:R-:W3:Y:S01]  /*0030*/  LDC R16, c[0x0][0x370] ;  /* 0x0000dc00ff107b82 */ /* 0x000ee20000000800 */
[----:B0-----:R-:W-:Y:S01]  /*0040*/  VIADD R1, R1, 0xfffffff0 ;  /* 0xfffffff001017836 */ /* 0x001fe20000000000 */
[----:B------:R-:W1:Y:S01]  /*0050*/  S2R R10, SR_TID.X ;  /* 0x00000000000a7919 */ /* 0x000e620000002100 */
[----:B------:R-:W0:Y:S01]  /*0060*/  LDCU UR4, c[0x0][0x2f8] ;  /* 0x00005f00ff0477ac */ /* 0x000e220008000800 */
[----:B------:R-:W-:Y:S01]  /*0070*/  MOV R2, 0x0 ;  /* 0x0000000000027802 */ /* 0x000fe20000000f00 */
[----:B------:R-:W4:Y:S03]  /*0080*/  LDCU.64 UR6, c[0x4][0x8] ;  /* 0x01000100ff0677ac */ /* 0x000f260008000a00 */
[----:B------:R-:W1:Y:S08]  /*0090*/  LDC R17, c[0x0][0x360] ;  /* 0x0000d800ff117b82 */ /* 0x000e700000000800 */
[----:B------:R5:W3:Y:S01]  /*00a0*/  LDC.64 R8, c[0x4][R2] ;  /* 0x0100000002087b82 */ /* 0x000ae20000000a00 */
[----:B0-----:R-:W-:-:S02]  /*00b0*/  IADD3 R18, P0, PT, R1, UR4, RZ ;  /* 0x0000000401127c10 */ /* 0x001fc4000ff1e0ff */
[----:B----4-:R-:W-:-:S03]  /*00c0*/  MOV R4, UR6 ;  /* 0x0000000600047c02 */ /* 0x010fc60008000f00 */
[----:B--2---:R-:W-:Y:S01]  /*00d0*/  IMAD.X R19, RZ, RZ, UR5, P0 ;  /* 0x00000005ff137e24 */ /* 0x004fe200080e06ff */
[----:B------:R-:W-:Y:S01]  /*00e0*/  MOV R6, R18 ;  /* 0x0000001200067202 */ /* 0x000fe20000000f00 */
[----:B------:R-:W-:Y:S02]  /*00f0*/  IMAD.U32 R5, RZ, RZ, UR7 ;  /* 0x00000007ff057e24 */ /* 0x000fe4000f8e00ff */
[----:B------:R-:W-:Y:S02]  /*0100*/  IMAD.MOV.U32 R7, RZ, RZ, R19 ;  /* 0x000000ffff077224 */ /* 0x000fe400078e0013 */
[----:B-1----:R-:W-:Y:S01]  /*0110*/  IMAD R0, R17, R11, R10 ;  /* 0x0000000b11007224 */ /* 0x002fe200078e020a */
[----:B------:R5:W-:Y:S04]  /*0120*/  STL.64 [R1], R10 ;  /* 0x0000000a01007387 */ /* 0x000be80000100a00 */
[----:B------:R5:W-:Y:S02]  /*0130*/  STL [R1+0x8], R0 ;  /* 0x0000080001007387 */ /* 0x000be40000100800 */
[----:B------:R-:W-:-:S07]  /*0140*/  LEPC R20, `(.L_x_0) ;  /* 0x000000001014794e */ /* 0x000fce0000000000 */
[----:B---3-5:R-:W-:Y:S05]  /*0150*/  CALL.ABS.NOINC R8 ;  /* 0x0000000008007343 */ /* 0x028fea0003c00000 */
.L_x_0:
[----:B------:R0:W-:Y:S01]  /*0160*/  STL.64 [R1], R16 ;  /* 0x0000001001007387 */ /* 0x0001e20000100a00 */
[----:B------:R-:W1:Y:S01]  /*0170*/  LDC.64 R2, c[0x4][R2] ;  /* 0x0100000002027b82 */ /* 0x000e620000000a00 */
[----:B------:R-:W2:Y:S01]  /*0180*/  LDCU.64 UR4, c[0x4][0x10] ;  /* 0x01000200ff0477ac */ /* 0x000ea20008000a00 */
[----:B------:R-:W-:Y:S01]  /*0190*/  MOV R6, R18 ;  /* 0x0000001200067202 */ /* 0x000fe20000000f00 */
[----:B------:R-:W-:Y:S01]  /*01a0*/  IMAD.MOV.U32 R7, RZ, RZ, R19 ;  /* 0x000000ffff077224 */ /* 0x000fe200078e0013 */
[----:B--2---:R-:W-:Y:S01]  /*01b0*/  MOV R4, UR4 ;  /* 0x0000000400047c02 */ /* 0x004fe20008000f00 */
[----:B0-----:R-:W-:-:S07]  /*01c0*/  IMAD.U32 R5, RZ, RZ, UR5 ;  /* 0x00000005ff057e24 */ /* 0x001fce000f8e00ff */
[----:B------:R-:W-:-:S07]  /*01d0*/  LEPC R20, `(.L_x_1) ;  /* 0x000000001014794e */ /* 0x000fce0000000000 */
[----:B-1----:R-:W-:Y:S05]  /*01e0*/  CALL.ABS.NOINC R2 ;  /* 0x0000000002007343 */ /* 0x002fea0003c00000 */
.L_x_1:
[----:B------:R-:W-:Y:S05]  /*01f0*/  EXIT ;  /* 0x000000000000794d */ /* 0x000fea0003800000 */
.L_x_2:
[----:B------:R-:W-:-:S00]  /*0200*/  BRA `(.L_x_2) ;  /* 0xfffffffc00fc7947 */ /* 0x000fc0000383ffff */
[----:B------:R-:W-:-:S00]  /*0210*/  NOP ;  /* 0x0000000000007918 */ /* 0x000fc00000000000 */
        /* <DEDUP_REMOVED lines=14> */
.L_x_3:


//--------------------- .nv.global.init           --------------------------
	.section	.nv.global.init,"aw",@progbits
.nv.global.init:
	.type		$str$1,@object
	.size		$str$1,($str - $str$1)
$str$1:
        /*0000*/ 	.byte	0x48, 0x65, 0x6c, 0x6c, 0x6f, 0x20, 0x66, 0x72, 0x6f, 0x6d, 0x20, 0x47, 0x50, 0x55, 0x21, 0x20
        /*0010*/ 	.byte	0x47, 0x72, 0x69, 0x64, 0x20, 0x73, 0x69, 0x7a, 0x65, 0x3a, 0x20, 0x25, 0x64, 0x2c, 0x20, 0x42
        /*0020*/ 	.byte	0x6c, 0x6f, 0x63, 0x6b, 0x20, 0x73, 0x69, 0x7a, 0x65, 0x3a, 0x20, 0x25, 0x64, 0x0a, 0x00
	.type		$str,@object
	.size		$str,(.L_0 - $str)
$str:
        /*002f*/ 	.byte	0x48, 0x65, 0x6c, 0x6c, 0x6f, 0x20, 0x66, 0x72, 0x6f, 0x6d, 0x20, 0x47, 0x50, 0x55, 0x21, 0x20
        /*003f*/ 	.byte	0x54, 0x68, 0x72, 0x65, 0x61, 0x64, 0x20, 0x49, 0x44, 0x3a, 0x20, 0x25, 0x64, 0x2c, 0x20, 0x42
        /*004f*/ 	.byte	0x6c, 0x6f, 0x63, 0x6b, 0x20, 0x49, 0x44, 0x3a, 0x20, 0x25, 0x64, 0x2c, 0x20, 0x47, 0x6c, 0x6f
        /*005f*/ 	.byte	0x62, 0x61, 0x6c, 0x20, 0x54, 0x68, 0x72, 0x65, 0x61, 0x64, 0x20, 0x49, 0x44, 0x3a, 0x20, 0x25
        /*006f*/ 	.byte	0x64, 0x0a, 0x00
.L_0:


//--------------------- .nv.shared.reserved.0     --------------------------
	.section	.nv.shared.reserved.0,"aw",@nobits
	.weak		__nv_reservedSMEM_offset_0_alias
	.size		__nv_reservedSMEM_offset_0_alias, 0, 64
	.other		__nv_reservedSMEM_offset_0_alias,@"STO_CUDA_RESERVED_SHARED STV_DEFAULT"
__nv_reservedSMEM_offset_0_alias:
	.zero		0
	.zero		64


//--------------------- .nv.constant0._Z12thread_modeli --------------------------
	.section	.nv.constant0._Z12thread_modeli,"a",@progbits
	.sectionflags	@""
	.align	4
.nv.constant0._Z12thread_modeli:
	.zero		900


//--------------------- SYMBOLS --------------------------

	.type		.nv.reservedSmem.offset0,@object
	.size		.nv.reservedSmem.offset0,0x4
	.type		vprintf,@function
